//
// Generated by NVIDIA NVVM Compiler
//
// Compiler Build ID: CL-36424714
// Cuda compilation tools, release 13.0, V13.0.88
// Based on NVVM 20.0.0
//

.version 9.0
.target sm_100
.address_size 64

	// .globl	gpu

.visible .entry gpu(
	.param .u64 .ptr .align 1 gpu_param_0,
	.param .u64 .ptr .align 1 gpu_param_1,
	.param .u64 .ptr .align 1 gpu_param_2,
	.param .u64 .ptr .align 1 gpu_param_3,
	.param .u64 .ptr .align 1 gpu_param_4
)
{
	.reg .pred 	%p<24>;
	.reg .b32 	%r<51>;
	.reg .b32 	%f<148>;
	.reg .b64 	%rd<21>;

	ld.param.u64 	%rd6, [gpu_param_0];
	ld.param.u64 	%rd7, [gpu_param_1];
	ld.param.u64 	%rd8, [gpu_param_2];
	ld.param.u64 	%rd9, [gpu_param_3];
	ld.param.u64 	%rd10, [gpu_param_4];
	cvta.to.global.u64 	%rd1, %rd6;
	cvta.to.global.u64 	%rd11, %rd9;
	cvta.to.global.u64 	%rd12, %rd10;
	cvta.to.global.u64 	%rd13, %rd7;
	cvta.to.global.u64 	%rd14, %rd8;
	mov.u32 	%r14, %ctaid.x;
	mul.wide.u32 	%rd15, %r14, 4;
	add.s64 	%rd16, %rd14, %rd15;
	ld.global.u32 	%r15, [%rd16];
	cvt.rn.f32.s32 	%f20, %r15;
	mul.lo.s32 	%r16, %r14, 3;
	mul.wide.u32 	%rd17, %r16, 4;
	add.s64 	%rd2, %rd13, %rd17;
	st.global.f32 	[%rd2], %f20;
	ld.global.u32 	%r17, [%rd16];
	add.s32 	%r18, %r17, 1;
	cvt.rn.f32.s32 	%f21, %r18;
	st.global.f32 	[%rd2+4], %f21;
	add.s64 	%rd18, %rd12, %rd15;
	ld.global.f32 	%f146, [%rd18];
	st.global.f32 	[%rd2+8], %f146;
	ld.global.u32 	%r44, [%rd16];
	add.s64 	%rd3, %rd11, %rd15;
	ld.global.u32 	%r48, [%rd3];
	setp.ge.s32 	%p1, %r44, %r48;
	@%p1 bra 	$L__BB0_17;
$L__BB0_1:
	add.s32 	%r5, %r44, 1;
	setp.ge.s32 	%p2, %r5, %r48;
	@%p2 bra 	$L__BB0_16;
	shl.b32 	%r19, %r44, 1;
	mul.wide.s32 	%rd19, %r19, 4;
	add.s64 	%rd4, %rd1, %rd19;
	cvt.rn.f32.s32 	%f3, %r44;
	mov.u32 	%r47, %r5;
$L__BB0_3:
	ld.global.f32 	%f23, [%rd4];
	shl.b32 	%r20, %r47, 1;
	mul.wide.s32 	%rd20, %r20, 4;
	add.s64 	%rd5, %rd1, %rd20;
	ld.global.f32 	%f24, [%rd5];
	sub.f32 	%f5, %f23, %f24;
	abs.f32 	%f6, %f5;
	setp.eq.f32 	%p3, %f5, 0f3F800000;
	mov.f32 	%f144, 0f3F800000;
	@%p3 bra 	$L__BB0_8;
	setp.num.f32 	%p4, %f6, %f6;
	@%p4 bra 	$L__BB0_6;
	mov.f32 	%f80, 0f40000000;
	add.rn.f32 	%f144, %f5, %f80;
	bra.uni 	$L__BB0_8;
$L__BB0_6:
	setp.lt.f32 	%p5, %f6, 0f00800000;
	mul.f32 	%f25, %f6, 0f4B800000;
	selp.f32 	%f26, %f25, %f6, %p5;
	mov.b32 	%r21, %f26;
	add.s32 	%r22, %r21, -1060439283;
	and.b32  	%r23, %r22, -8388608;
	sub.s32 	%r24, %r21, %r23;
	mov.b32 	%f27, %r24;
	cvt.rn.f32.s32 	%f28, %r23;
	selp.f32 	%f29, 0fC1C00000, 0f00000000, %p5;
	fma.rn.f32 	%f30, %f28, 0f34000000, %f29;
	add.f32 	%f31, %f27, 0fBF800000;
	add.f32 	%f32, %f27, 0f3F800000;
	rcp.approx.ftz.f32 	%f33, %f32;
	add.f32 	%f34, %f31, %f31;
	mul.f32 	%f35, %f34, %f33;
	mul.f32 	%f36, %f35, %f35;
	neg.f32 	%f37, %f35;
	sub.f32 	%f38, %f31, %f35;
	add.f32 	%f39, %f38, %f38;
	fma.rn.f32 	%f40, %f37, %f31, %f39;
	mul.rn.f32 	%f41, %f33, %f40;
	fma.rn.f32 	%f42, %f36, 0f3A2C32E4, 0f3B52E7DB;
	fma.rn.f32 	%f43, %f42, %f36, 0f3C93BB73;
	fma.rn.f32 	%f44, %f43, %f36, 0f3DF6384F;
	mul.rn.f32 	%f45, %f44, %f36;
	fma.rn.f32 	%f46, %f35, 0f3FB8AA3B, %f30;
	mul.f32 	%f47, %f45, 0f40400000;
	sub.f32 	%f48, %f30, %f46;
	fma.rn.f32 	%f49, %f35, 0f3FB8AA3B, %f48;
	fma.rn.f32 	%f50, %f41, 0f3FB8AA3B, %f49;
	fma.rn.f32 	%f51, %f35, 0f32A55E34, %f50;
	fma.rn.f32 	%f52, %f47, %f41, %f51;
	fma.rn.f32 	%f53, %f45, %f35, %f52;
	add.rn.f32 	%f54, %f46, %f53;
	mov.f32 	%f55, 0f40000000;
	mul.rn.f32 	%f56, %f54, %f55;
	cvt.rni.f32.f32 	%f57, %f56;
	sub.f32 	%f58, %f56, %f57;
	neg.f32 	%f59, %f56;
	fma.rn.f32 	%f60, %f54, 0f40000000, %f59;
	neg.f32 	%f61, %f46;
	add.rn.f32 	%f62, %f54, %f61;
	neg.f32 	%f63, %f62;
	add.rn.f32 	%f64, %f53, %f63;
	fma.rn.f32 	%f65, %f64, 0f40000000, %f60;
	add.f32 	%f66, %f58, %f65;
	setp.gt.f32 	%p6, %f57, 0f00000000;
	selp.b32 	%r25, 0, -2097152000, %p6;
	setp.neu.f32 	%p7, %f5, 0f00000000;
	setp.neu.f32 	%p8, %f6, 0f7F800000;
	setp.lt.f32 	%p9, %f56, 0f00000000;
	selp.f32 	%f67, 0f00000000, 0f7F800000, %p9;
	abs.f32 	%f68, %f56;
	setp.gt.f32 	%p10, %f68, 0f43180000;
	cvt.rzi.s32.f32 	%r26, %f57;
	shl.b32 	%r27, %r26, 23;
	sub.s32 	%r28, %r27, %r25;
	mov.b32 	%f69, %r28;
	add.s32 	%r29, %r25, 2130706432;
	mov.b32 	%f70, %r29;
	fma.rn.f32 	%f71, %f66, 0f391FCB8E, 0f3AAF85ED;
	fma.rn.f32 	%f72, %f71, %f66, 0f3C1D9856;
	fma.rn.f32 	%f73, %f72, %f66, 0f3D6357BB;
	fma.rn.f32 	%f74, %f73, %f66, 0f3E75FDEC;
	fma.rn.f32 	%f75, %f74, %f66, 0f3F317218;
	fma.rn.f32 	%f76, %f75, %f66, 0f3F800000;
	mul.f32 	%f77, %f76, %f70;
	mul.f32 	%f78, %f77, %f69;
	selp.f32 	%f144, %f67, %f78, %p10;
	and.pred  	%p11, %p7, %p8;
	@%p11 bra 	$L__BB0_8;
	add.f32 	%f79, %f5, %f5;
	mov.b32 	%r30, %f79;
	and.b32  	%r31, %r30, 2147483647;
	mov.b32 	%f144, %r31;
$L__BB0_8:
	ld.global.f32 	%f82, [%rd4+4];
	ld.global.f32 	%f83, [%rd5+4];
	sub.f32 	%f11, %f82, %f83;
	abs.f32 	%f12, %f11;
	setp.eq.f32 	%p12, %f11, 0f3F800000;
	mov.f32 	%f145, 0f3F800000;
	@%p12 bra 	$L__BB0_13;
	setp.num.f32 	%p13, %f12, %f12;
	@%p13 bra 	$L__BB0_11;
	mov.f32 	%f139, 0f40000000;
	add.rn.f32 	%f145, %f11, %f139;
	bra.uni 	$L__BB0_13;
$L__BB0_11:
	setp.lt.f32 	%p14, %f12, 0f00800000;
	mul.f32 	%f84, %f12, 0f4B800000;
	selp.f32 	%f85, %f84, %f12, %p14;
	mov.b32 	%r32, %f85;
	add.s32 	%r33, %r32, -1060439283;
	and.b32  	%r34, %r33, -8388608;
	sub.s32 	%r35, %r32, %r34;
	mov.b32 	%f86, %r35;
	cvt.rn.f32.s32 	%f87, %r34;
	selp.f32 	%f88, 0fC1C00000, 0f00000000, %p14;
	fma.rn.f32 	%f89, %f87, 0f34000000, %f88;
	add.f32 	%f90, %f86, 0fBF800000;
	add.f32 	%f91, %f86, 0f3F800000;
	rcp.approx.ftz.f32 	%f92, %f91;
	add.f32 	%f93, %f90, %f90;
	mul.f32 	%f94, %f93, %f92;
	mul.f32 	%f95, %f94, %f94;
	neg.f32 	%f96, %f94;
	sub.f32 	%f97, %f90, %f94;
	add.f32 	%f98, %f97, %f97;
	fma.rn.f32 	%f99, %f96, %f90, %f98;
	mul.rn.f32 	%f100, %f92, %f99;
	fma.rn.f32 	%f101, %f95, 0f3A2C32E4, 0f3B52E7DB;
	fma.rn.f32 	%f102, %f101, %f95, 0f3C93BB73;
	fma.rn.f32 	%f103, %f102, %f95, 0f3DF6384F;
	mul.rn.f32 	%f104, %f103, %f95;
	fma.rn.f32 	%f105, %f94, 0f3FB8AA3B, %f89;
	mul.f32 	%f106, %f104, 0f40400000;
	sub.f32 	%f107, %f89, %f105;
	fma.rn.f32 	%f108, %f94, 0f3FB8AA3B, %f107;
	fma.rn.f32 	%f109, %f100, 0f3FB8AA3B, %f108;
	fma.rn.f32 	%f110, %f94, 0f32A55E34, %f109;
	fma.rn.f32 	%f111, %f106, %f100, %f110;
	fma.rn.f32 	%f112, %f104, %f94, %f111;
	add.rn.f32 	%f113, %f105, %f112;
	mov.f32 	%f114, 0f40000000;
	mul.rn.f32 	%f115, %f113, %f114;
	cvt.rni.f32.f32 	%f116, %f115;
	sub.f32 	%f117, %f115, %f116;
	neg.f32 	%f118, %f115;
	fma.rn.f32 	%f119, %f113, 0f40000000, %f118;
	neg.f32 	%f120, %f105;
	add.rn.f32 	%f121, %f113, %f120;
	neg.f32 	%f122, %f121;
	add.rn.f32 	%f123, %f112, %f122;
	fma.rn.f32 	%f124, %f123, 0f40000000, %f119;
	add.f32 	%f125, %f117, %f124;
	setp.gt.f32 	%p15, %f116, 0f00000000;
	selp.b32 	%r36, 0, -2097152000, %p15;
	setp.neu.f32 	%p16, %f11, 0f00000000;
	setp.neu.f32 	%p17, %f12, 0f7F800000;
	setp.lt.f32 	%p18, %f115, 0f00000000;
	selp.f32 	%f126, 0f00000000, 0f7F800000, %p18;
	abs.f32 	%f127, %f115;
	setp.gt.f32 	%p19, %f127, 0f43180000;
	cvt.rzi.s32.f32 	%r37, %f116;
	shl.b32 	%r38, %r37, 23;
	sub.s32 	%r39, %r38, %r36;
	mov.b32 	%f128, %r39;
	add.s32 	%r40, %r36, 2130706432;
	mov.b32 	%f129, %r40;
	fma.rn.f32 	%f130, %f125, 0f391FCB8E, 0f3AAF85ED;
	fma.rn.f32 	%f131, %f130, %f125, 0f3C1D9856;
	fma.rn.f32 	%f132, %f131, %f125, 0f3D6357BB;
	fma.rn.f32 	%f133, %f132, %f125, 0f3E75FDEC;
	fma.rn.f32 	%f134, %f133, %f125, 0f3F317218;
	fma.rn.f32 	%f135, %f134, %f125, 0f3F800000;
	mul.f32 	%f136, %f135, %f129;
	mul.f32 	%f137, %f136, %f128;
	selp.f32 	%f145, %f126, %f137, %p19;
	and.pred  	%p20, %p16, %p17;
	@%p20 bra 	$L__BB0_13;
	add.f32 	%f138, %f11, %f11;
	mov.b32 	%r41, %f138;
	and.b32  	%r42, %r41, 2147483647;
	mov.b32 	%f145, %r42;
$L__BB0_13:
	add.f32 	%f140, %f144, %f145;
	sqrt.rn.f32 	%f17, %f140;
	setp.geu.f32 	%p21, %f17, %f146;
	@%p21 bra 	$L__BB0_15;
	st.global.f32 	[%rd2], %f3;
	cvt.rn.f32.s32 	%f141, %r47;
	st.global.f32 	[%rd2+4], %f141;
	st.global.f32 	[%rd2+8], %f17;
	ld.global.u32 	%r48, [%rd3];
	mov.f32 	%f146, %f17;
$L__BB0_15:
	add.s32 	%r47, %r47, 1;
	setp.lt.s32 	%p22, %r47, %r48;
	@%p22 bra 	$L__BB0_3;
$L__BB0_16:
	setp.lt.s32 	%p23, %r5, %r48;
	mov.u32 	%r44, %r5;
	@%p23 bra 	$L__BB0_1;
$L__BB0_17:
	ret;

}


// ===== COMPILED SASS (sm_100) =====

	.target	sm_100

	.elftype	@"ET_EXEC"


//--------------------- .note.nv.tkinfo           --------------------------
	.section	.note.nv.tkinfo,"",@"SHT_NOTE"
	.sectionflags	@"SHF_NOTE_NV_TKINFO"
	.tkinfo
        /*0018*/ 	.word	0x00000002
        /*0030*/ 	.string	""
        /*0030*/ 	.string	"ptxas"
        /*0030*/ 	.string	"Cuda compilation tools, release 13.0, V13.0.88"
        /*0030*/ 	.string	"Build cuda_13.0.r13.0/compiler.36424714_0"
        /*0030*/ 	.string	"-arch sm_100 -m 64 "



//--------------------- .note.nv.cuinfo           --------------------------
	.section	.note.nv.cuinfo,"",@"SHT_NOTE"
	.sectionflags	@"SHF_NOTE_NV_CUINFO"
        /*0018*/ 	.short	0x0002
        /*001a*/ 	.short	0x0064
        /*001c*/ 	.short	0x0082
	.zero		2


//--------------------- .nv.info                  --------------------------
	.section	.nv.info,"",@"SHT_CUDA_INFO"
	.align	4


	//----- nvinfo : EIATTR_REGCOUNT
	.align		4
        /*0000*/ 	.byte	0x04, 0x2f
        /*0002*/ 	.short	(.L_1 - .L_0)
	.align		4
.L_0:
        /*0004*/ 	.word	index@(gpu)
        /*0008*/ 	.word	0x0000001b


	//----- nvinfo : EIATTR_FRAME_SIZE
	.align		4
.L_1:
        /*000c*/ 	.byte	0x04, 0x11
        /*000e*/ 	.short	(.L_3 - .L_2)
	.align		4
.L_2:
        /*0010*/ 	.word	index@($__internal_0_$__cuda_sm20_sqrt_rn_f32_slowpath)
        /*0014*/ 	.word	0x00000000


	//----- nvinfo : EIATTR_FRAME_SIZE
	.align		4
.L_3:
        /*0018*/ 	.byte	0x04, 0x11
        /*001a*/ 	.short	(.L_5 - .L_4)
	.align		4
.L_4:
        /*001c*/ 	.word	index@(gpu)
        /*0020*/ 	.word	0x00000000


	//----- nvinfo : EIATTR_MIN_STACK_SIZE
	.align		4
.L_5:
        /*0024*/ 	.byte	0x04, 0x12
        /*0026*/ 	.short	(.L_7 - .L_6)
	.align		4
.L_6:
        /*0028*/ 	.word	index@(gpu)
        /*002c*/ 	.word	0x00000000
.L_7:


//--------------------- .nv.compat                --------------------------
	.section	.nv.compat,"",@"SHT_CUDA_COMPAT_INFO"
	.align	4
        /*0000*/ 	.byte	0x02, 0x09, 0x00, 0x00, 0x02, 0x02, 0x01, 0x00, 0x02, 0x05, 0x05, 0x00, 0x03, 0x07, 0x01, 0x01
        /*0010*/ 	.byte	0x02, 0x03, 0x00, 0x00, 0x02, 0x06, 0x01, 0x00, 0x04, 0x0b, 0x08, 0x00, 0x01, 0x00, 0x00, 0x00
        /*0020*/ 	.byte	0x00, 0x00, 0x00, 0x00


//--------------------- .nv.info.gpu              --------------------------
	.section	.nv.info.gpu,"",@"SHT_CUDA_INFO"
	.sectionflags	@""
	.align	4


	//----- nvinfo : EIATTR_CUDA_API_VERSION
	.align		4
        /*0000*/ 	.byte	0x04, 0x37
        /*0002*/ 	.short	(.L_9 - .L_8)
.L_8:
        /*0004*/ 	.word	0x00000082


	//----- nvinfo : EIATTR_KPARAM_INFO
	.align		4
.L_9:
        /*0008*/ 	.byte	0x04, 0x17
        /*000a*/ 	.short	(.L_11 - .L_10)
.L_10:
        /*000c*/ 	.word	0x00000000
        /*0010*/ 	.short	0x0004
        /*0012*/ 	.short	0x0020
        /*0014*/ 	.byte	0x00, 0xf5, 0x21, 0x00


	//----- nvinfo : EIATTR_KPARAM_INFO
	.align		4
.L_11:
        /*0018*/ 	.byte	0x04, 0x17
        /*001a*/ 	.short	(.L_13 - .L_12)
.L_12:
        /*001c*/ 	.word	0x00000000
        /*0020*/ 	.short	0x0003
        /*0022*/ 	.short	0x0018
        /*0024*/ 	.byte	0x00, 0xf5, 0x21, 0x00


	//----- nvinfo : EIATTR_KPARAM_INFO
	.align		4
.L_13:
        /*0028*/ 	.byte	0x04, 0x17
        /*002a*/ 	.short	(.L_15 - .L_14)
.L_14:
        /*002c*/ 	.word	0x00000000
        /*0030*/ 	.short	0x0002
        /*0032*/ 	.short	0x0010
        /*0034*/ 	.byte	0x00, 0xf5, 0x21, 0x00


	//----- nvinfo : EIATTR_KPARAM_INFO
	.align		4
.L_15:
        /*0038*/ 	.byte	0x04, 0x17
        /*003a*/ 	.short	(.L_17 - .L_16)
.L_16:
        /*003c*/ 	.word	0x00000000
        /*0040*/ 	.short	0x0001
        /*0042*/ 	.short	0x0008
        /*0044*/ 	.byte	0x00, 0xf5, 0x21, 0x00


	//----- nvinfo : EIATTR_KPARAM_INFO
	.align		4
.L_17:
        /*0048*/ 	.byte	0x04, 0x17
        /*004a*/ 	.short	(.L_19 - .L_18)
.L_18:
        /*004c*/ 	.word	0x00000000
        /*0050*/ 	.short	0x0000
        /*0052*/ 	.short	0x0000
        /*0054*/ 	.byte	0x00, 0xf5, 0x21, 0x00


	//----- nvinfo : EIATTR_SPARSE_MMA_MASK
	.align		4
.L_19:
        /*0058*/ 	.byte	0x03, 0x50
        /*005a*/ 	.short	0x0000


	//----- nvinfo : EIATTR_MAXREG_COUNT
	.align		4
        /*005c*/ 	.byte	0x03, 0x1b
        /*005e*/ 	.short	0x00ff


	//----- nvinfo : EIATTR_MERCURY_ISA_VERSION
	.align		4
        /*0060*/ 	.byte	0x03, 0x5f
        /*0062*/ 	.short	0x0101


	//----- nvinfo : EIATTR_VRC_CTA_INIT_COUNT
	.align		4
        /*0064*/ 	.byte	0x02, 0x4a
	.zero		1
	.zero		1


	//----- nvinfo : EIATTR_EXIT_INSTR_OFFSETS
	.align		4
        /*0068*/ 	.byte	0x04, 0x1c
        /*006a*/ 	.short	(.L_21 - .L_20)


	//   ....[0]....
.L_20:
        /*006c*/ 	.word	0x00000180


	//   ....[1]....
        /*0070*/ 	.word	0x00000cc0


	//----- nvinfo : EIATTR_CRS_STACK_SIZE
	.align		4
.L_21:
        /*0074*/ 	.byte	0x04, 0x1e
        /*0076*/ 	.short	(.L_23 - .L_22)
.L_22:
        /*0078*/ 	.word	0x00000000


	//----- nvinfo : EIATTR_CBANK_PARAM_SIZE
	.align		4
.L_23:
        /*007c*/ 	.byte	0x03, 0x19
        /*007e*/ 	.short	0x0028


	//----- nvinfo : EIATTR_PARAM_CBANK
	.align		4
        /*0080*/ 	.byte	0x04, 0x0a
        /*0082*/ 	.short	(.L_25 - .L_24)
	.align		4
.L_24:
        /*0084*/ 	.word	index@(.nv.constant0.gpu)
        /*0088*/ 	.short	0x0380
        /*008a*/ 	.short	0x0028


	//----- nvinfo : EIATTR_SW_WAR
	.align		4
.L_25:
        /*008c*/ 	.byte	0x04, 0x36
        /*008e*/ 	.short	(.L_27 - .L_26)
.L_26:
        /*0090*/ 	.word	0x00000008
.L_27:


//--------------------- .nv.callgraph             --------------------------
	.section	.nv.callgraph,"",@"SHT_CUDA_CALLGRAPH"
	.align	4
	.sectionentsize	8
	.align		4
        /*0000*/ 	.word	0x00000000
	.align		4
        /*0004*/ 	.word	0xffffffff
	.align		4
        /*0008*/ 	.word	0x00000000
	.align		4
        /*000c*/ 	.word	0xfffffffe
	.align		4
        /*0010*/ 	.word	0x00000000
	.align		4
        /*0014*/ 	.word	0xfffffffd
	.align		4
        /*0018*/ 	.word	0x00000000
	.align		4
        /*001c*/ 	.word	0xfffffffc


//--------------------- .text.gpu                 --------------------------
	.section	.text.gpu,"ax",@progbits
	.align	128
        .global         gpu
        .type           gpu,@function
        .size           gpu,(.L_x_10 - gpu)
        .other          gpu,@"STO_CUDA_ENTRY STV_DEFAULT"
gpu:
.text.gpu:
[----:B------:R-:W-:Y:S01]  /*0000*/  LDC R1, c[0x0][0x37c] ;  /* 0x0000df00ff017b82 */ /* 0x000fe20000000800 */
[----:B------:R-:W0:Y:S07]  /*0010*/  S2R R15, SR_CTAID.X ;  /* 0x00000000000f7919 */ /* 0x000e2e0000002500 */
[----:B------:R-:W0:Y:S01]  /*0020*/  LDC.64 R6, c[0x0][0x390] ;  /* 0x0000e400ff067b82 */ /* 0x000e220000000a00 */
[----:B------:R-:W1:Y:S07]  /*0030*/  LDCU.64 UR4, c[0x0][0x358] ;  /* 0x00006b00ff0477ac */ /* 0x000e6e0008000a00 */
[----:B------:R-:W2:Y:S08]  /*0040*/  LDC.64 R2, c[0x0][0x388] ;  /* 0x0000e200ff027b82 */ /* 0x000eb00000000a00 */
[----:B------:R-:W3:Y:S01]  /*0050*/  LDC.64 R8, c[0x0][0x3a0] ;  /* 0x0000e800ff087b82 */ /* 0x000ee20000000a00 */
[----:B0-----:R-:W-:-:S05]  /*0060*/  IMAD.WIDE.U32 R6, R15, 0x4, R6 ;  /* 0x000000040f067825 */ /* 0x001fca00078e0006 */
[----:B-1----:R-:W4:Y:S01]  /*0070*/  LDG.E R0, desc[UR4][R6.64] ;  /* 0x0000000406007981 */ /* 0x002f22000c1e1900 */
[----:B------:R-:W-:-:S05]  /*0080*/  LEA R5, R15, R15, 0x1 ;  /* 0x0000000f0f057211 */ /* 0x000fca00078e08ff */
[----:B--2---:R-:W-:Y:S02]  /*0090*/  IMAD.WIDE.U32 R2, R5, 0x4, R2 ;  /* 0x0000000405027825 */ /* 0x004fe400078e0002 */
[----:B------:R-:W0:Y:S01]  /*00a0*/  LDC.64 R4, c[0x0][0x398] ;  /* 0x0000e600ff047b82 */ /* 0x000e220000000a00 */
[----:B----4-:R-:W-:-:S05]  /*00b0*/  I2FP.F32.S32 R11, R0 ;  /* 0x00000000000b7245 */ /* 0x010fca0000201400 */
[----:B------:R1:W-:Y:S04]  /*00c0*/  STG.E desc[UR4][R2.64], R11 ;  /* 0x0000000b02007986 */ /* 0x0003e8000c101904 */
[----:B------:R-:W2:Y:S01]  /*00d0*/  LDG.E R0, desc[UR4][R6.64] ;  /* 0x0000000406007981 */ /* 0x000ea2000c1e1900 */
[----:B---3--:R-:W-:Y:S01]  /*00e0*/  IMAD.WIDE.U32 R8, R15, 0x4, R8 ;  /* 0x000000040f087825 */ /* 0x008fe200078e0008 */
[----:B--2---:R-:W-:-:S04]  /*00f0*/  IADD3 R0, PT, PT, R0, 0x1, RZ ;  /* 0x0000000100007810 */ /* 0x004fc80007ffe0ff */
[----:B------:R-:W-:-:S05]  /*0100*/  I2FP.F32.S32 R13, R0 ;  /* 0x00000000000d7245 */ /* 0x000fca0000201400 */
[----:B------:R2:W-:Y:S04]  /*0110*/  STG.E desc[UR4][R2.64+0x4], R13 ;  /* 0x0000040d02007986 */ /* 0x0005e8000c101904 */
[----:B------:R-:W3:Y:S01]  /*0120*/  LDG.E R10, desc[UR4][R8.64] ;  /* 0x00000004080a7981 */ /* 0x000ee2000c1e1900 */
[----:B0-----:R-:W-:-:S03]  /*0130*/  IMAD.WIDE.U32 R4, R15, 0x4, R4 ;  /* 0x000000040f047825 */ /* 0x001fc600078e0004 */
[----:B---3--:R2:W-:Y:S04]  /*0140*/  STG.E desc[UR4][R2.64+0x8], R10 ;  /* 0x0000080a02007986 */ /* 0x0085e8000c101904 */
[----:B------:R-:W3:Y:S04]  /*0150*/  LDG.E R0, desc[UR4][R6.64] ;  /* 0x0000000406007981 */ /* 0x000ee8000c1e1900 */
[----:B-1----:R-:W3:Y:S02]  /*0160*/  LDG.E R11, desc[UR4][R4.64] ;  /* 0x00000004040b7981 */ /* 0x002ee4000c1e1900 */
[----:B---3--:R-:W-:-:S13]  /*0170*/  ISETP.GE.AND P0, PT, R0, R11, PT ;  /* 0x0000000b0000720c */ /* 0x008fda0003f06270 */
[----:B--2---:R-:W-:Y:S05]  /*0180*/  @P0 EXIT ;  /* 0x000000000000094d */ /* 0x004fea0003800000 */
.L_x_7:
[----:B------:R-:W-:-:S04]  /*0190*/  IADD3 R12, PT, PT, R0, 0x1, RZ ;  /* 0x00000001000c7810 */ /* 0x000fc80007ffe0ff */
[----:B------:R-:W-:-:S13]  /*01a0*/  ISETP.GE.AND P0, PT, R12, R11, PT ;  /* 0x0000000b0c00720c */ /* 0x000fda0003f06270 */
[----:B0-----:R-:W-:Y:S05]  /*01b0*/  @P0 BRA `(.L_x_0) ;  /* 0x0000000800b40947 */ /* 0x001fea0003800000 */
[----:B------:R-:W0:Y:S01]  /*01c0*/  LDC.64 R8, c[0x0][0x380] ;  /* 0x0000e000ff087b82 */ /* 0x000e220000000a00 */
[----:B------:R-:W-:Y:S02]  /*01d0*/  SHF.L.U32 R15, R0, 0x1, RZ ;  /* 0x00000001000f7819 */ /* 0x000fe400000006ff */
[----:B------:R-:W-:Y:S02]  /*01e0*/  I2FP.F32.S32 R13, R0 ;  /* 0x00000000000d7245 */ /* 0x000fe40000201400 */
[----:B------:R-:W-:-:S03]  /*01f0*/  MOV R14, R12 ;  /* 0x0000000c000e7202 */ /* 0x000fc60000000f00 */
[----:B------:R-:W1:Y:S01]  /*0200*/  LDC.64 R6, c[0x0][0x380] ;  /* 0x0000e000ff067b82 */ /* 0x000e620000000a00 */
[----:B0-----:R-:W-:-:S07]  /*0210*/  IMAD.WIDE R8, R15, 0x4, R8 ;  /* 0x000000040f087825 */ /* 0x001fce00078e0208 */
.L_x_6:
[----:B------:R-:W-:Y:S01]  /*0220*/  SHF.L.U32 R21, R14, 0x1, RZ ;  /* 0x000000010e157819 */ /* 0x000fe200000006ff */
[----:B------:R-:W2:Y:S04]  /*0230*/  LDG.E R16, desc[UR4][R8.64] ;  /* 0x0000000408107981 */ /* 0x000ea8000c1e1900 */
[----:B-1----:R-:W-:Y:S01]  /*0240*/  IMAD.WIDE R20, R21, 0x4, R6 ;  /* 0x0000000415147825 */ /* 0x002fe200078e0206 */
[----:B------:R-:W3:Y:S04]  /*0250*/  LDG.E R0, desc[UR4][R8.64+0x4] ;  /* 0x0000040408007981 */ /* 0x000ee8000c1e1900 */
[----:B0-----:R-:W2:Y:S04]  /*0260*/  LDG.E R15, desc[UR4][R20.64] ;  /* 0x00000004140f7981 */ /* 0x001ea8000c1e1900 */
[----:B------:R-:W3:Y:S01]  /*0270*/  LDG.E R17, desc[UR4][R20.64+0x4] ;  /* 0x0000040414117981 */ /* 0x000ee2000c1e1900 */
[----:B------:R-:W-:Y:S01]  /*0280*/  MOV R18, 0x3f800000 ;  /* 0x3f80000000127802 */ /* 0x000fe20000000f00 */
[----:B--2---:R-:W-:-:S05]  /*0290*/  FADD R16, R16, -R15 ;  /* 0x8000000f10107221 */ /* 0x004fca0000000000 */
[----:B------:R-:W-:Y:S01]  /*02a0*/  FSETP.NEU.AND P0, PT, R16, 1, PT ;  /* 0x3f8000001000780b */ /* 0x000fe20003f0d000 */
[----:B---3--:R-:W-:Y:S01]  /*02b0*/  FADD R0, R0, -R17 ;  /* 0x8000001100007221 */ /* 0x008fe20000000000 */
[----:B------:R-:W-:-:S04]  /*02c0*/  HFMA2 R15, -RZ, RZ, 1.875, 0 ;  /* 0x3f800000ff0f7431 */ /* 0x000fc800000001ff */
[----:B------:R-:W-:-:S07]  /*02d0*/  FSETP.NEU.AND P1, PT, R0, 1, PT ;  /* 0x3f8000000000780b */ /* 0x000fce0003f2d000 */
[----:B------:R-:W-:Y:S06]  /*02e0*/  @!P0 BRA `(.L_x_1) ;  /* 0x0000000400048947 */ /* 0x000fec0003800000 */
[----:B------:R-:W-:-:S13]  /*02f0*/  FSETP.NAN.AND P0, PT, |R16|, |R16|, PT ;  /* 0x400000101000720b */ /* 0x000fda0003f08200 */
[----:B------:R-:W-:Y:S01]  /*0300*/  @P0 FADD R18, R16, 2 ;  /* 0x4000000010120421 */ /* 0x000fe20000000000 */
[----:B------:R-:W-:Y:S06]  /*0310*/  @P0 BRA `(.L_x_1) ;  /* 0x0000000000f80947 */ /* 0x000fec0003800000 */
[C---:B------:R-:W-:Y:S01]  /*0320*/  FMUL R17, |R16|.reuse, 16777216 ;  /* 0x4b80000010117820 */ /* 0x040fe20000400200 */
[----:B------:R-:W-:Y:S01]  /*0330*/  FSETP.GEU.AND P0, PT, |R16|, 1.175494350822287508e-38, PT ;  /* 0x008000001000780b */ /* 0x000fe20003f0e200 */
[----:B------:R-:W-:-:S03]  /*0340*/  HFMA2 R23, -RZ, RZ, 0.771484375, 0.21533203125 ;  /* 0x3a2c32e4ff177431 */ /* 0x000fc600000001ff */
[----:B------:R-:W-:Y:S02]  /*0350*/  FSEL R17, R17, |R16|, !P0 ;  /* 0x4000001011117208 */ /* 0x000fe40004000000 */
[----:B------:R-:W-:Y:S02]  /*0360*/  FSEL R21, RZ, -24, P0 ;  /* 0xc1c00000ff157808 */ /* 0x000fe40000000000 */
[----:B------:R-:W-:Y:S02]  /*0370*/  IADD3 R18, PT, PT, R17, -0x3f3504f3, RZ ;  /* 0xc0cafb0d11127810 */ /* 0x000fe40007ffe0ff */
[----:B------:R-:W-:Y:S02]  /*0380*/  FSETP.NEU.AND P0, PT, |R16|, +INF , PT ;  /* 0x7f8000001000780b */ /* 0x000fe40003f0d200 */
[----:B------:R-:W-:Y:S02]  /*0390*/  LOP3.LUT R18, R18, 0xff800000, RZ, 0xc0, !PT ;  /* 0xff80000012127812 */ /* 0x000fe400078ec0ff */
[----:B------:R-:W-:-:S02]  /*03a0*/  FSETP.NEU.AND P0, PT, R16, RZ, P0 ;  /* 0x000000ff1000720b */ /* 0x000fc4000070d000 */
[-C--:B------:R-:W-:Y:S02]  /*03b0*/  IADD3 R22, PT, PT, R17, -R18.reuse, RZ ;  /* 0x8000001211167210 */ /* 0x080fe40007ffe0ff */
[----:B------:R-:W-:-:S03]  /*03c0*/  I2FP.F32.S32 R18, R18 ;  /* 0x0000001200127245 */ /* 0x000fc60000201400 */
[C---:B------:R-:W-:Y:S01]  /*03d0*/  FADD R17, R22.reuse, 1 ;  /* 0x3f80000016117421 */ /* 0x040fe20000000000 */
[----:B------:R-:W-:Y:S01]  /*03e0*/  FADD R22, R22, -1 ;  /* 0xbf80000016167421 */ /* 0x000fe20000000000 */
[----:B------:R-:W-:-:S03]  /*03f0*/  FFMA R24, R18, 1.1920928955078125e-07, R21 ;  /* 0x3400000012187823 */ /* 0x000fc60000000015 */
[----:B------:R-:W-:Y:S01]  /*0400*/  FADD R20, R22, R22 ;  /* 0x0000001616147221 */ /* 0x000fe20000000000 */
[----:B------:R-:W0:Y:S01]  /*0410*/  MUFU.RCP R17, R17 ;  /* 0x0000001100117308 */ /* 0x000e220000001000 */
[----:B------:R-:W-:Y:S02]  /*0420*/  @!P0 FADD R16, R16, R16 ;  /* 0x0000001010108221 */ /* 0x000fe40000000000 */
[----:B0-----:R-:W-:-:S04]  /*0430*/  FMUL R19, R17, R20 ;  /* 0x0000001411137220 */ /* 0x001fc80000400000 */
[----:B------:R-:W-:Y:S01]  /*0440*/  FADD R21, R22, -R19 ;  /* 0x8000001316157221 */ /* 0x000fe20000000000 */
[C---:B------:R-:W-:Y:S01]  /*0450*/  FMUL R20, R19.reuse, R19 ;  /* 0x0000001313147220 */ /* 0x040fe20000400000 */
[----:B------:R-:W-:Y:S02]  /*0460*/  FFMA R18, R19, 1.4426950216293334961, R24 ;  /* 0x3fb8aa3b13127823 */ /* 0x000fe40000000018 */
[----:B------:R-:W-:Y:S01]  /*0470*/  FADD R21, R21, R21 ;  /* 0x0000001515157221 */ /* 0x000fe20000000000 */
[----:B------:R-:W-:Y:S01]  /*0480*/  FFMA R23, R20, R23, 0.0032181653659790754318 ;  /* 0x3b52e7db14177423 */ /* 0x000fe20000000017 */
[----:B------:R-:W-:Y:S02]  /*0490*/  FADD R24, R24, -R18 ;  /* 0x8000001218187221 */ /* 0x000fe40000000000 */
[----:B------:R-:W-:Y:S01]  /*04a0*/  FFMA R22, R22, -R19, R21 ;  /* 0x8000001316167223 */ /* 0x000fe20000000015 */
[----:B------:R-:W-:Y:S01]  /*04b0*/  FFMA R23, R20, R23, 0.018033718690276145935 ;  /* 0x3c93bb7314177423 */ /* 0x000fe20000000017 */
[----:B------:R-:W-:-:S02]  /*04c0*/  FFMA R21, R19, 1.4426950216293334961, R24 ;  /* 0x3fb8aa3b13157823 */ /* 0x000fc40000000018 */
[----:B------:R-:W-:Y:S01]  /*04d0*/  FMUL R22, R17, R22 ;  /* 0x0000001611167220 */ /* 0x000fe20000400000 */
[----:B------:R-:W-:-:S03]  /*04e0*/  FFMA R23, R20, R23, 0.12022458761930465698 ;  /* 0x3df6384f14177423 */ /* 0x000fc60000000017 */
[----:B------:R-:W-:Y:S01]  /*04f0*/  FFMA R24, R22, 1.4426950216293334961, R21 ;  /* 0x3fb8aa3b16187823 */ /* 0x000fe20000000015 */
[----:B------:R-:W-:-:S03]  /*0500*/  FMUL R20, R20, R23 ;  /* 0x0000001714147220 */ /* 0x000fc60000400000 */
[----:B------:R-:W-:Y:S01]  /*0510*/  FFMA R21, R19, 1.9251366722983220825e-08, R24 ;  /* 0x32a55e3413157823 */ /* 0x000fe20000000018 */
[----:B------:R-:W-:-:S04]  /*0520*/  FMUL R17, R20, 3 ;  /* 0x4040000014117820 */ /* 0x000fc80000400000 */
[----:B------:R-:W-:Y:S01]  /*0530*/  FFMA R17, R22, R17, R21 ;  /* 0x0000001116117223 */ /* 0x000fe20000000015 */
[----:B------:R-:W-:-:S03]  /*0540*/  MOV R21, 0x391fcb8e ;  /* 0x391fcb8e00157802 */ /* 0x000fc60000000f00 */
[----:B------:R-:W-:-:S04]  /*0550*/  FFMA R19, R19, R20, R17 ;  /* 0x0000001413137223 */ /* 0x000fc80000000011 */
[----:B------:R-:W-:-:S04]  /*0560*/  FADD R22, R18, R19 ;  /* 0x0000001312167221 */ /* 0x000fc80000000000 */
[----:B------:R-:W-:Y:S01]  /*0570*/  FMUL R17, R22, 2 ;  /* 0x4000000016117820 */ /* 0x000fe20000400000 */
[----:B------:R-:W-:-:S03]  /*0580*/  FADD R18, -R18, R22 ;  /* 0x0000001612127221 */ /* 0x000fc60000000100 */
[----:B------:R-:W0:Y:S01]  /*0590*/  FRND R20, R17 ;  /* 0x0000001100147307 */ /* 0x000e220000201000 */
[----:B------:R-:W-:Y:S01]  /*05a0*/  FADD R19, R19, -R18 ;  /* 0x8000001213137221 */ /* 0x000fe20000000000 */
[----:B------:R-:W-:Y:S01]  /*05b0*/  FFMA R22, R22, 2, -R17 ;  /* 0x4000000016167823 */ /* 0x000fe20000000811 */
[----:B------:R-:W-:-:S03]  /*05c0*/  FSETP.GT.AND P3, PT, |R17|, 152, PT ;  /* 0x431800001100780b */ /* 0x000fc60003f64200 */
[----:B------:R-:W-:Y:S02]  /*05d0*/  FFMA R19, R19, 2, R22 ;  /* 0x4000000013137823 */ /* 0x000fe40000000016 */
[----:B------:R-:W1:Y:S01]  /*05e0*/  F2I.NTZ R22, R17 ;  /* 0x0000001100167305 */ /* 0x000e620000203100 */
[----:B0-----:R-:W-:Y:S01]  /*05f0*/  FADD R18, R17, -R20 ;  /* 0x8000001411127221 */ /* 0x001fe20000000000 */
[----:B------:R-:W-:-:S03]  /*0600*/  FSETP.GT.AND P2, PT, R20, RZ, PT ;  /* 0x000000ff1400720b */ /* 0x000fc60003f44000 */
[----:B------:R-:W-:-:S04]  /*0610*/  FADD R18, R18, R19 ;  /* 0x0000001312127221 */ /* 0x000fc80000000000 */
[----:B------:R-:W-:-:S04]  /*0620*/  FFMA R19, R18, R21, 0.0013391353422775864601 ;  /* 0x3aaf85ed12137423 */ /* 0x000fc80000000015 */
[----:B------:R-:W-:-:S04]  /*0630*/  FFMA R19, R18, R19, 0.0096188392490148544312 ;  /* 0x3c1d985612137423 */ /* 0x000fc80000000013 */
[----:B------:R-:W-:-:S04]  /*0640*/  FFMA R19, R18, R19, 0.055503588169813156128 ;  /* 0x3d6357bb12137423 */ /* 0x000fc80000000013 */
[C---:B------:R-:W-:Y:S01]  /*0650*/  FFMA R21, R18.reuse, R19, 0.24022644758224487305 ;  /* 0x3e75fdec12157423 */ /* 0x040fe20000000013 */
[----:B------:R-:W-:Y:S02]  /*0660*/  SEL R19, RZ, 0x83000000, P2 ;  /* 0x83000000ff137807 */ /* 0x000fe40001000000 */
[----:B------:R-:W-:Y:S01]  /*0670*/  FSETP.GEU.AND P2, PT, R17, RZ, PT ;  /* 0x000000ff1100720b */ /* 0x000fe20003f4e000 */
[----:B------:R-:W-:Y:S01]  /*0680*/  FFMA R21, R18, R21, 0.69314718246459960938 ;  /* 0x3f31721812157423 */ /* 0x000fe20000000015 */
[----:B------:R-:W-:Y:S02]  /*0690*/  IADD3 R20, PT, PT, R19, 0x7f000000, RZ ;  /* 0x7f00000013147810 */ /* 0x000fe40007ffe0ff */
[----:B-1----:R-:W-:Y:S01]  /*06a0*/  LEA R22, R22, -R19, 0x17 ;  /* 0x8000001316167211 */ /* 0x002fe200078eb8ff */
[----:B------:R-:W-:Y:S01]  /*06b0*/  FFMA R21, R18, R21, 1 ;  /* 0x3f80000012157423 */ /* 0x000fe20000000015 */
[----:B------:R-:W-:-:S03]  /*06c0*/  FSEL R18, RZ, +INF , !P2 ;  /* 0x7f800000ff127808 */ /* 0x000fc60005000000 */
[----:B------:R-:W-:-:S04]  /*06d0*/  FMUL R21, R20, R21 ;  /* 0x0000001514157220 */ /* 0x000fc80000400000 */
[----:B------:R-:W-:Y:S01]  /*06e0*/  @!P3 FMUL R18, R22, R21 ;  /* 0x000000151612b220 */ /* 0x000fe20000400000 */
[----:B------:R-:W-:-:S07]  /*06f0*/  @!P0 LOP3.LUT R18, R16, 0x7fffffff, RZ, 0xc0, !PT ;  /* 0x7fffffff10128812 */ /* 0x000fce00078ec0ff */
.L_x_1:
[----:B------:R-:W-:Y:S05]  /*0700*/  @!P1 BRA `(.L_x_2) ;  /* 0x0000000400049947 */ /* 0x000fea0003800000 */
        /* <DEDUP_REMOVED lines=15> */
[----:B------:R-:W-:-:S04]  /*0800*/  FADD R20, R20, -1 ;  /* 0xbf80000014147421 */ /* 0x000fc80000000000 */
[----:B------:R-:W-:Y:S01]  /*0810*/  FADD R22, R20, R20 ;  /* 0x0000001414167221 */ /* 0x000fe20000000000 */
[----:B------:R-:W0:Y:S01]  /*0820*/  MUFU.RCP R15, R15 ;  /* 0x0000000f000f7308 */ /* 0x000e220000001000 */
[----:B------:R-:W-:Y:S02]  /*0830*/  @!P0 FADD R0, R0, R0 ;  /* 0x0000000000008221 */ /* 0x000fe40000000000 */
[----:B0-----:R-:W-:Y:S01]  /*0840*/  FMUL R17, R15, R22 ;  /* 0x000000160f117220 */ /* 0x001fe20000400000 */
[----:B------:R-:W-:-:S03]  /*0850*/  FFMA R22, R16, 1.1920928955078125e-07, R19 ;  /* 0x3400000010167823 */ /* 0x000fc60000000013 */
[----:B------:R-:W-:Y:S01]  /*0860*/  FADD R21, R20, -R17 ;  /* 0x8000001114157221 */ /* 0x000fe20000000000 */
[CC--:B------:R-:W-:Y:S01]  /*0870*/  FMUL R19, R17.reuse, R17.reuse ;  /* 0x0000001111137220 */ /* 0x0c0fe20000400000 */
[----:B------:R-:W-:Y:S02]  /*0880*/  FFMA R16, R17, 1.4426950216293334961, R22 ;  /* 0x3fb8aa3b11107823 */ /* 0x000fe40000000016 */
[----:B------:R-:W-:Y:S01]  /*0890*/  FADD R21, R21, R21 ;  /* 0x0000001515157221 */ /* 0x000fe20000000000 */
[C---:B------:R-:W-:Y:S01]  /*08a0*/  FFMA R24, R19.reuse, R24, 0.0032181653659790754318 ;  /* 0x3b52e7db13187423 */ /* 0x040fe20000000018 */
        /* <DEDUP_REMOVED lines=39> */
.L_x_2:
[----:B------:R-:W-:-:S04]  /*0b20*/  FADD R0, R15, R18 ;  /* 0x000000120f007221 */ /* 0x000fc80000000000 */
[----:B------:R0:W1:Y:S01]  /*0b30*/  MUFU.RSQ R17, R0 ;  /* 0x0000000000117308 */ /* 0x0000620000001400 */
[----:B------:R-:W-:-:S04]  /*0b40*/  IADD3 R15, PT, PT, R0, -0xd000000, RZ ;  /* 0xf3000000000f7810 */ /* 0x000fc80007ffe0ff */
[----:B------:R-:W-:-:S13]  /*0b50*/  ISETP.GT.U32.AND P0, PT, R15, 0x727fffff, PT ;  /* 0x727fffff0f00780c */ /* 0x000fda0003f04070 */
[----:B01----:R-:W-:Y:S05]  /*0b60*/  @!P0 BRA `(.L_x_3) ;  /* 0x00000000000c8947 */ /* 0x003fea0003800000 */
[----:B------:R-:W-:-:S07]  /*0b70*/  MOV R18, 0xb90 ;  /* 0x00000b9000127802 */ /* 0x000fce0000000f00 */
[----:B------:R-:W-:Y:S05]  /*0b80*/  CALL.REL.NOINC `($__internal_0_$__cuda_sm20_sqrt_rn_f32_slowpath) ;  /* 0x0000000000507944 */ /* 0x000fea0003c00000 */
[----:B------:R-:W-:Y:S05]  /*0b90*/  BRA `(.L_x_4) ;  /* 0x0000000000107947 */ /* 0x000fea0003800000 */
.L_x_3:
[----:B------:R-:W-:Y:S01]  /*0ba0*/  FMUL.FTZ R15, R0, R17 ;  /* 0x00000011000f7220 */ /* 0x000fe20000410000 */
[----:B------:R-:W-:-:S03]  /*0bb0*/  FMUL.FTZ R16, R17, 0.5 ;  /* 0x3f00000011107820 */ /* 0x000fc60000410000 */
[----:B------:R-:W-:-:S04]  /*0bc0*/  FFMA R0, -R15, R15, R0 ;  /* 0x0000000f0f007223 */ /* 0x000fc80000000100 */
[----:B------:R-:W-:-:S07]  /*0bd0*/  FFMA R15, R0, R16, R15 ;  /* 0x00000010000f7223 */ /* 0x000fce000000000f */
.L_x_4:
[----:B------:R-:W-:-:S13]  /*0be0*/  FSETP.GEU.AND P0, PT, R15, R10, PT ;  /* 0x0000000a0f00720b */ /* 0x000fda0003f0e000 */
[----:B------:R-:W-:Y:S05]  /*0bf0*/  @P0 BRA `(.L_x_5) ;  /* 0x0000000000180947 */ /* 0x000fea0003800000 */
[----:B------:R-:W-:Y:S01]  /*0c00*/  I2FP.F32.S32 R17, R14 ;  /* 0x0000000e00117245 */ /* 0x000fe20000201400 */
[----:B------:R0:W-:Y:S04]  /*0c10*/  STG.E desc[UR4][R2.64], R13 ;  /* 0x0000000d02007986 */ /* 0x0001e8000c101904 */
[----:B------:R0:W-:Y:S04]  /*0c20*/  STG.E desc[UR4][R2.64+0x8], R15 ;  /* 0x0000080f02007986 */ /* 0x0001e8000c101904 */
[----:B------:R0:W-:Y:S04]  /*0c30*/  STG.E desc[UR4][R2.64+0x4], R17 ;  /* 0x0000041102007986 */ /* 0x0001e8000c101904 */
[----:B------:R0:W5:Y:S01]  /*0c40*/  LDG.E R11, desc[UR4][R4.64] ;  /* 0x00000004040b7981 */ /* 0x000162000c1e1900 */
[----:B------:R-:W-:-:S07]  /*0c50*/  MOV R10, R15 ;  /* 0x0000000f000a7202 */ /* 0x000fce0000000f00 */
.L_x_5:
[----:B------:R-:W-:-:S04]  /*0c60*/  IADD3 R14, PT, PT, R14, 0x1, RZ ;  /* 0x000000010e0e7810 */ /* 0x000fc80007ffe0ff */
[----:B-----5:R-:W-:-:S13]  /*0c70*/  ISETP.GE.AND P0, PT, R14, R11, PT ;  /* 0x0000000b0e00720c */ /* 0x020fda0003f06270 */
[----:B------:R-:W-:Y:S05]  /*0c80*/  @!P0 BRA `(.L_x_6) ;  /* 0xfffffff400648947 */ /* 0x000fea000383ffff */
.L_x_0:
[----:B------:R-:W-:Y:S02]  /*0c90*/  ISETP.GE.AND P0, PT, R12, R11, PT ;  /* 0x0000000b0c00720c */ /* 0x000fe40003f06270 */
[----:B------:R-:W-:-:S11]  /*0ca0*/  MOV R0, R12 ;  /* 0x0000000c00007202 */ /* 0x000fd60000000f00 */
[----:B------:R-:W-:Y:S05]  /*0cb0*/  @!P0 BRA `(.L_x_7) ;  /* 0xfffffff400348947 */ /* 0x000fea000383ffff */
[----:B------:R-:W-:Y:S05]  /*0cc0*/  EXIT ;  /* 0x000000000000794d */ /* 0x000fea0003800000 */
        .weak           $__internal_0_$__cuda_sm20_sqrt_rn_f32_slowpath
        .type           $__internal_0_$__cuda_sm20_sqrt_rn_f32_slowpath,@function
        .size           $__internal_0_$__cuda_sm20_sqrt_rn_f32_slowpath,(.L_x_10 - $__internal_0_$__cuda_sm20_sqrt_rn_f32_slowpath)
$__internal_0_$__cuda_sm20_sqrt_rn_f32_slowpath:
[----:B------:R-:W-:-:S13]  /*0cd0*/  LOP3.LUT P0, RZ, R0, 0x7fffffff, RZ, 0xc0, !PT ;  /* 0x7fffffff00ff7812 */ /* 0x000fda000780c0ff */
[----:B------:R-:W-:Y:S01]  /*0ce0*/  @!P0 MOV R15, R0 ;  /* 0x00000000000f8202 */ /* 0x000fe20000000f00 */
[----:B------:R-:W-:Y:S06]  /*0cf0*/  @!P0 BRA `(.L_x_8) ;  /* 0x0000000000448947 */ /* 0x000fec0003800000 */
[----:B------:R-:W-:-:S13]  /*0d00*/  FSETP.GEU.FTZ.AND P0, PT, R0, RZ, PT ;  /* 0x000000ff0000720b */ /* 0x000fda0003f1e000 */
[----:B------:R-:W-:Y:S01]  /*0d10*/  @!P0 MOV R15, 0x7fffffff ;  /* 0x7fffffff000f8802 */ /* 0x000fe20000000f00 */
[----:B------:R-:W-:Y:S06]  /*0d20*/  @!P0 BRA `(.L_x_8) ;  /* 0x0000000000388947 */ /* 0x000fec0003800000 */
[----:B------:R-:W-:-:S13]  /*0d30*/  FSETP.GTU.FTZ.AND P0, PT, |R0|, +INF , PT ;  /* 0x7f8000000000780b */ /* 0x000fda0003f1c200 */
[----:B------:R-:W-:Y:S01]  /*0d40*/  @P0 FADD.FTZ R15, R0, 1 ;  /* 0x3f800000000f0421 */ /* 0x000fe20000010000 */
[----:B------:R-:W-:Y:S06]  /*0d50*/  @P0 BRA `(.L_x_8) ;  /* 0x00000000002c0947 */ /* 0x000fec0003800000 */
[----:B------:R-:W-:-:S13]  /*0d60*/  FSETP.NEU.FTZ.AND P0, PT, |R0|, +INF , PT ;  /* 0x7f8000000000780b */ /* 0x000fda0003f1d200 */
[----:B------:R-:W-:Y:S01]  /*0d70*/  @!P0 MOV R15, R0 ;  /* 0x00000000000f8202 */ /* 0x000fe20000000f00 */
[----:B------:R-:W-:Y:S06]  /*0d80*/  @!P0 BRA `(.L_x_8) ;  /* 0x0000000000208947 */ /* 0x000fec0003800000 */
[----:B------:R-:W-:-:S04]  /*0d90*/  FFMA R0, R0, 1.84467440737095516160e+19, RZ ;  /* 0x5f80000000007823 */ /* 0x000fc800000000ff */
[----:B------:R-:W0:Y:S02]  /*0da0*/  MUFU.RSQ R15, R0 ;  /* 0x00000000000f7308 */ /* 0x000e240000001400 */
[----:B0-----:R-:W-:Y:S01]  /*0db0*/  FMUL.FTZ R17, R0, R15 ;  /* 0x0000000f00117220 */ /* 0x001fe20000410000 */
[----:B------:R-:W-:-:S03]  /*0dc0*/  FMUL.FTZ R15, R15, 0.5 ;  /* 0x3f0000000f0f7820 */ /* 0x000fc60000410000 */
[----:B------:R-:W-:-:S04]  /*0dd0*/  FADD.FTZ R16, -R17, -RZ ;  /* 0x800000ff11107221 */ /* 0x000fc80000010100 */
[----:B------:R-:W-:-:S04]  /*0de0*/  FFMA R16, R17, R16, R0 ;  /* 0x0000001011107223 */ /* 0x000fc80000000000 */
[----:B------:R-:W-:-:S04]  /*0df0*/  FFMA R15, R16, R15, R17 ;  /* 0x0000000f100f7223 */ /* 0x000fc80000000011 */
[----:B------:R-:W-:-:S07]  /*0e00*/  FMUL.FTZ R15, R15, 2.3283064365386962891e-10 ;  /* 0x2f8000000f0f7820 */ /* 0x000fce0000410000 */
.L_x_8:
[----:B------:R-:W-:Y:S01]  /*0e10*/  HFMA2 R17, -RZ, RZ, 0, 0 ;  /* 0x00000000ff117431 */ /* 0x000fe200000001ff */
[----:B------:R-:W-:-:S04]  /*0e20*/  MOV R16, R18 ;  /* 0x0000001200107202 */ /* 0x000fc80000000f00 */
[----:B------:R-:W-:Y:S05]  /*0e30*/  RET.REL.NODEC R16 `(gpu) ;  /* 0xfffffff010707950 */ /* 0x000fea0003c3ffff */
.L_x_9:
[----:B------:R-:W-:-:S00]  /*0e40*/  BRA `(.L_x_9) ;  /* 0xfffffffc00fc7947 */ /* 0x000fc0000383ffff */
[----:B------:R-:W-:-:S00]  /*0e50*/  NOP ;  /* 0x0000000000007918 */ /* 0x000fc00000000000 */
        /* <DEDUP_REMOVED lines=10> */
.L_x_10:


//--------------------- .nv.shared.reserved.0     --------------------------
	.section	.nv.shared.reserved.0,"aw",@nobits
	.weak		__nv_reservedSMEM_offset_0_alias
	.size		__nv_reservedSMEM_offset_0_alias, 0, 64
	.other		__nv_reservedSMEM_offset_0_alias,@"STO_CUDA_RESERVED_SHARED STV_DEFAULT"
__nv_reservedSMEM_offset_0_alias:
	.zero		0
	.zero		64


//--------------------- .nv.constant0.gpu         --------------------------
	.section	.nv.constant0.gpu,"a",@progbits
	.sectionflags	@""
	.align	4
.nv.constant0.gpu:
	.zero		936


//--------------------- SYMBOLS --------------------------

	.type		.nv.reservedSmem.offset0,@object
	.size		.nv.reservedSmem.offset0,0x4
